	.headerflags	@"EF_CUDA_TEXMODE_UNIFIED EF_CUDA_64BIT_ADDRESS EF_CUDA_ACCELERATORS EF_CUDA_SM90 EF_CUDA_VIRTUAL_SM(EF_CUDA_SM90)"
	.elftype	@"ET_EXEC"


//--------------------- .nv.info                  --------------------------
	.section	.nv.info,"",@"SHT_CUDA_INFO"
	.align	4


	//----- nvinfo : EIATTR_REGCOUNT
	.align		4
        /*0000*/ 	.byte	0x04, 0x2f
        /*0002*/ 	.short	(.L_2 - .L_1)
	.align		4
.L_1:
        /*0004*/ 	.word	index@(triton_per_fused__native_batch_norm_legit_3)
        /*0008*/ 	.word	0x0000001c


	//----- nvinfo : EIATTR_MIN_STACK_SIZE
	.align		4
.L_2:
        /*000c*/ 	.byte	0x04, 0x12
        /*000e*/ 	.short	(.L_4 - .L_3)
	.align		4
.L_3:
        /*0010*/ 	.word	index@(triton_per_fused__native_batch_norm_legit_3)
        /*0014*/ 	.word	0x00000000


	//----- nvinfo : EIATTR_FRAME_SIZE
	.align		4
.L_4:
        /*0018*/ 	.byte	0x04, 0x11
        /*001a*/ 	.short	(.L_6 - .L_5)
	.align		4
.L_5:
        /*001c*/ 	.word	index@(triton_per_fused__native_batch_norm_legit_3)
        /*0020*/ 	.word	0x00000000


	//----- nvinfo : EIATTR_MIN_STACK_SIZE
	.align		4
.L_6:
        /*0024*/ 	.byte	0x04, 0x12
        /*0026*/ 	.short	(.L_8 - .L_7)
	.align		4
.L_7:
        /*0028*/ 	.word	index@(triton_per_fused__native_batch_norm_legit_3)
        /*002c*/ 	.word	0x00000000
.L_8:


//--------------------- .nv.info.triton_per_fused__native_batch_norm_legit_3 --------------------------
	.section	.nv.info.triton_per_fused__native_batch_norm_legit_3,"",@"SHT_CUDA_INFO"
	.sectionflags	@""
	.align	4


	//----- nvinfo : EIATTR_CUDA_API_VERSION
	.align		4
        /*0000*/ 	.byte	0x04, 0x37
        /*0002*/ 	.short	(.L_10 - .L_9)
.L_9:
        /*0004*/ 	.word	0x0000007c


	//----- nvinfo : EIATTR_KPARAM_INFO
	.align		4
.L_10:
        /*0008*/ 	.byte	0x04, 0x17
        /*000a*/ 	.short	(.L_12 - .L_11)
.L_11:
        /*000c*/ 	.word	0x00000000
        /*0010*/ 	.short	0x0005
        /*0012*/ 	.short	0x0024
        /*0014*/ 	.byte	0x00, 0xf0, 0x11, 0x00


	//----- nvinfo : EIATTR_KPARAM_INFO
	.align		4
.L_12:
        /*0018*/ 	.byte	0x04, 0x17
        /*001a*/ 	.short	(.L_14 - .L_13)
.L_13:
        /*001c*/ 	.word	0x00000000
        /*0020*/ 	.short	0x0004
        /*0022*/ 	.short	0x0020
        /*0024*/ 	.byte	0x00, 0xf0, 0x11, 0x00


	//----- nvinfo : EIATTR_KPARAM_INFO
	.align		4
.L_14:
        /*0028*/ 	.byte	0x04, 0x17
        /*002a*/ 	.short	(.L_16 - .L_15)
.L_15:
        /*002c*/ 	.word	0x00000000
        /*0030*/ 	.short	0x0003
        /*0032*/ 	.short	0x0018
        /*0034*/ 	.byte	0x00, 0xf4, 0x21, 0x00


	//----- nvinfo : EIATTR_KPARAM_INFO
	.align		4
.L_16:
        /*0038*/ 	.byte	0x04, 0x17
        /*003a*/ 	.short	(.L_18 - .L_17)
.L_17:
        /*003c*/ 	.word	0x00000000
        /*0040*/ 	.short	0x0002
        /*0042*/ 	.short	0x0010
        /*0044*/ 	.byte	0x00, 0xf4, 0x21, 0x00


	//----- nvinfo : EIATTR_KPARAM_INFO
	.align		4
.L_18:
        /*0048*/ 	.byte	0x04, 0x17
        /*004a*/ 	.short	(.L_20 - .L_19)
.L_19:
        /*004c*/ 	.word	0x00000000
        /*0050*/ 	.short	0x0001
        /*0052*/ 	.short	0x0008
        /*0054*/ 	.byte	0x00, 0xf4, 0x21, 0x00


	//----- nvinfo : EIATTR_KPARAM_INFO
	.align		4
.L_20:
        /*0058*/ 	.byte	0x04, 0x17
        /*005a*/ 	.short	(.L_22 - .L_21)
.L_21:
        /*005c*/ 	.word	0x00000000
        /*0060*/ 	.short	0x0000
        /*0062*/ 	.short	0x0000
        /*0064*/ 	.byte	0x00, 0xf4, 0x21, 0x00


	//----- nvinfo : EIATTR_SPARSE_MMA_MASK
	.align		4
.L_22:
        /*0068*/ 	.byte	0x03, 0x50
        /*006a*/ 	.short	0x0000


	//----- nvinfo : EIATTR_MAXREG_COUNT
	.align		4
        /*006c*/ 	.byte	0x03, 0x1b
        /*006e*/ 	.short	0x00ff


	//----- nvinfo : EIATTR_COOP_GROUP_MASK_REGIDS
	.align		4
        /*0070*/ 	.byte	0x04, 0x29
        /*0072*/ 	.short	(.L_24 - .L_23)


	//   ....[0]....
.L_23:
        /*0074*/ 	.word	0xffffffff


	//   ....[1]....
        /*0078*/ 	.word	0xffffffff


	//   ....[2]....
        /*007c*/ 	.word	0xffffffff


	//   ....[3]....
        /*0080*/ 	.word	0xffffffff


	//   ....[4]....
        /*0084*/ 	.word	0xffffffff


	//   ....[5]....
        /*0088*/ 	.word	0xffffffff


	//   ....[6]....
        /*008c*/ 	.word	0xffffffff


	//   ....[7]....
        /*0090*/ 	.word	0xffffffff


	//   ....[8]....
        /*0094*/ 	.word	0xffffffff


	//   ....[9]....
        /*0098*/ 	.word	0xffffffff


	//   ....[10]....
        /*009c*/ 	.word	0xffffffff


	//   ....[11]....
        /*00a0*/ 	.word	0xffffffff


	//   ....[12]....
        /*00a4*/ 	.word	0xffffffff


	//   ....[13]....
        /*00a8*/ 	.word	0xffffffff


	//   ....[14]....
        /*00ac*/ 	.word	0xffffffff


	//   ....[15]....
        /*00b0*/ 	.word	0xffffffff


	//   ....[16]....
        /*00b4*/ 	.word	0xffffffff


	//   ....[17]....
        /*00b8*/ 	.word	0xffffffff


	//   ....[18]....
        /*00bc*/ 	.word	0xffffffff


	//   ....[19]....
        /*00c0*/ 	.word	0xffffffff


	//----- nvinfo : EIATTR_COOP_GROUP_INSTR_OFFSETS
	.align		4
.L_24:
        /*00c4*/ 	.byte	0x04, 0x28
        /*00c6*/ 	.short	(.L_26 - .L_25)


	//   ....[0]....
.L_25:
        /*00c8*/ 	.word	0x00000240


	//   ....[1]....
        /*00cc*/ 	.word	0x00000260


	//   ....[2]....
        /*00d0*/ 	.word	0x00000270


	//   ....[3]....
        /*00d4*/ 	.word	0x00000280


	//   ....[4]....
        /*00d8*/ 	.word	0x000002b0


	//   ....[5]....
        /*00dc*/ 	.word	0x000002e0


	//   ....[6]....
        /*00e0*/ 	.word	0x00000310


	//   ....[7]....
        /*00e4*/ 	.word	0x00000340


	//   ....[8]....
        /*00e8*/ 	.word	0x00000410


	//   ....[9]....
        /*00ec*/ 	.word	0x00000430


	//   ....[10]....
        /*00f0*/ 	.word	0x00000530


	//   ....[11]....
        /*00f4*/ 	.word	0x00000570


	//   ....[12]....
        /*00f8*/ 	.word	0x00000590


	//   ....[13]....
        /*00fc*/ 	.word	0x000005a0


	//   ....[14]....
        /*0100*/ 	.word	0x000005e0


	//   ....[15]....
        /*0104*/ 	.word	0x00000650


	//   ....[16]....
        /*0108*/ 	.word	0x00000660


	//   ....[17]....
        /*010c*/ 	.word	0x00000670


	//   ....[18]....
        /*0110*/ 	.word	0x000007b0


	//   ....[19]....
        /*0114*/ 	.word	0x000007d0


	//----- nvinfo : EIATTR_EXIT_INSTR_OFFSETS
	.align		4
.L_26:
        /*0118*/ 	.byte	0x04, 0x1c
        /*011a*/ 	.short	(.L_28 - .L_27)


	//   ....[0]....
.L_27:
        /*011c*/ 	.word	0x00000940


	//   ....[1]....
        /*0120*/ 	.word	0x00000990


	//----- nvinfo : EIATTR_REQNTID
	.align		4
.L_28:
        /*0124*/ 	.byte	0x04, 0x10
        /*0126*/ 	.short	(.L_30 - .L_29)
.L_29:
        /*0128*/ 	.word	0x00000080
        /*012c*/ 	.word	0x00000001
        /*0130*/ 	.word	0x00000001


	//----- nvinfo : EIATTR_CBANK_PARAM_SIZE
	.align		4
.L_30:
        /*0134*/ 	.byte	0x03, 0x19
        /*0136*/ 	.short	0x0028


	//----- nvinfo : EIATTR_PARAM_CBANK
	.align		4
        /*0138*/ 	.byte	0x04, 0x0a
        /*013a*/ 	.short	(.L_32 - .L_31)
	.align		4
.L_31:
        /*013c*/ 	.word	index@(.nv.constant0.triton_per_fused__native_batch_norm_legit_3)
        /*0140*/ 	.short	0x0210
        /*0142*/ 	.short	0x0028


	//----- nvinfo : EIATTR_SW_WAR
	.align		4
.L_32:
        /*0144*/ 	.byte	0x04, 0x36
        /*0146*/ 	.short	(.L_34 - .L_33)
.L_33:
        /*0148*/ 	.word	0x00000008
.L_34:


//--------------------- .nv.callgraph             --------------------------
	.section	.nv.callgraph,"",@"SHT_CUDA_CALLGRAPH"
	.align	4
	.sectionentsize	8
	.align		4
        /*0000*/ 	.word	0x00000000
	.align		4
        /*0004*/ 	.word	0xffffffff
	.align		4
        /*0008*/ 	.word	0x00000000
	.align		4
        /*000c*/ 	.word	0xfffffffe
	.align		4
        /*0010*/ 	.word	0x00000000
	.align		4
        /*0014*/ 	.word	0xfffffffd
	.align		4
        /*0018*/ 	.word	0x00000000
	.align		4
        /*001c*/ 	.word	0xfffffffc


//--------------------- .nv.constant4             --------------------------
	.section	.nv.constant4,"a",@progbits
	.align	8
	.align		8
.nv.constant4:
        /*0000*/ 	.dword	_$_str


//--------------------- .text.triton_per_fused__native_batch_norm_legit_3 --------------------------
	.section	.text.triton_per_fused__native_batch_norm_legit_3,"ax",@progbits
	.sectionflags	@"SHF_BARRIERS=1"
	.align	128
        .global         triton_per_fused__native_batch_norm_legit_3
        .type           triton_per_fused__native_batch_norm_legit_3,@function
        .size           triton_per_fused__native_batch_norm_legit_3,(.L_x_1 - triton_per_fused__native_batch_norm_legit_3)
        .other          triton_per_fused__native_batch_norm_legit_3,@"STO_CUDA_ENTRY STV_DEFAULT"
triton_per_fused__native_batch_norm_legit_3:
.text.triton_per_fused__native_batch_norm_legit_3:
[----:B------:R-:W0:Y:S02]  /*0000*/  LDC R1, c[0x0][0x28] ;  /* 0x00000a00ff017b82 */ /* 0x000e240000000800 */
[----:B------:R-:W1:Y:S01]  /*0010*/  S2R R3, SR_CTAID.X ;  /* 0x0000000000037919 */ /* 0x000e620000002500 */
[----:B------:R-:W2:Y:S01]  /*0020*/  LDC.64 R6, c[0x0][0x210] ;  /* 0x00008400ff067b82 */ /* 0x000ea20000000a00 */
[----:B------:R-:W-:Y:S01]  /*0030*/  ULDC.64 UR6, c[0x0][0x208] ;  /* 0x0000820000067ab9 */ /* 0x000fe20000000a00 */
[----:B------:R-:W3:Y:S01]  /*0040*/  S2R R0, SR_TID.X ;  /* 0x0000000000007919 */ /* 0x000ee20000002100 */
[----:B-1----:R-:W-:Y:S02]  /*0050*/  SHF.L.U32 R3, R3, 0x5, RZ ;  /* 0x0000000503037819 */ /* 0x002fe400000006ff */
[C---:B---3--:R-:W-:Y:S01]  /*0060*/  SHF.L.U32 R2, R0.reuse, 0x2, RZ ;  /* 0x0000000200027819 */ /* 0x048fe200000006ff */
[----:B------:R-:W-:-:S03]  /*0070*/  IMAD.SHL.U32 R5, R0, 0x10, RZ ;  /* 0x0000001000057824 */ /* 0x000fc600078e00ff */
[----:B------:R-:W-:Y:S02]  /*0080*/  LOP3.LUT R4, R3, 0x1c, R2, 0xf8, !PT ;  /* 0x0000001c03047812 */ /* 0x000fe400078ef802 */
[----:B------:R-:W-:Y:S02]  /*0090*/  LOP3.LUT R5, R5, 0x780, RZ, 0xc0, !PT ;  /* 0x0000078005057812 */ /* 0x000fe400078ec0ff */
[----:B------:R-:W-:Y:S02]  /*00a0*/  SHF.R.S32.HI R11, RZ, 0x1f, R4 ;  /* 0x0000001fff0b7819 */ /* 0x000fe40000011404 */
[----:B------:R-:W-:Y:S02]  /*00b0*/  ISETP.GE.AND P1, PT, R4, 0x200, PT ;  /* 0x000002000400780c */ /* 0x000fe40003f26270 */
[----:B------:R-:W-:-:S04]  /*00c0*/  LEA.HI R11, R11, R4, RZ, 0x7 ;  /* 0x000000040b0b7211 */ /* 0x000fc800078f38ff */
[C---:B------:R-:W-:Y:S02]  /*00d0*/  LOP3.LUT R10, R11.reuse, 0xffffff80, RZ, 0xc0, !PT ;  /* 0xffffff800b0a7812 */ /* 0x040fe400078ec0ff */
[----:B------:R-:W-:Y:S02]  /*00e0*/  SHF.L.U32 R11, R11, 0x4, RZ ;  /* 0x000000040b0b7819 */ /* 0x000fe400000006ff */
[----:B------:R-:W-:Y:S02]  /*00f0*/  IADD3 R10, R5, R4, -R10 ;  /* 0x00000004050a7210 */ /* 0x000fe40007ffe80a */
[----:B------:R-:W-:Y:S02]  /*0100*/  CS2R R4, SRZ ;  /* 0x0000000000047805 */ /* 0x000fe4000001ff00 */
[----:B------:R-:W-:-:S05]  /*0110*/  LOP3.LUT R11, R11, 0xfffff800, RZ, 0xc0, !PT ;  /* 0xfffff8000b0b7812 */ /* 0x000fca00078ec0ff */
[----:B------:R-:W-:-:S04]  /*0120*/  IMAD.IADD R11, R11, 0x1, R10 ;  /* 0x000000010b0b7824 */ /* 0x000fc800078e020a */
[----:B--2---:R-:W-:Y:S01]  /*0130*/  IMAD.WIDE R16, R11, 0x4, R6 ;  /* 0x000000040b107825 */ /* 0x004fe200078e0206 */
[----:B------:R-:W-:-:S06]  /*0140*/  CS2R R6, SRZ ;  /* 0x0000000000067805 */ /* 0x000fcc000001ff00 */
[----:B------:R-:W2:Y:S01]  /*0150*/  @!P1 LDG.E.128 R4, desc[UR6][R16.64] ;  /* 0x0000000610049981 */ /* 0x000ea2000c1e1d00 */
[----:B------:R-:W1:Y:S01]  /*0160*/  S2UR UR5, SR_CgaCtaId ;  /* 0x00000000000579c3 */ /* 0x000e620000008800 */
[C---:B------:R-:W-:Y:S01]  /*0170*/  LOP3.LUT P3, RZ, R0.reuse, 0x18, RZ, 0xc0, !PT ;  /* 0x0000001800ff7812 */ /* 0x040fe2000786c0ff */
[----:B------:R-:W-:Y:S01]  /*0180*/  UMOV UR4, 0x400 ;  /* 0x0000040000047882 */ /* 0x000fe20000000000 */
[C---:B------:R-:W-:Y:S02]  /*0190*/  ISETP.GE.AND P2, PT, R0.reuse, 0x80, PT ;  /* 0x000000800000780c */ /* 0x040fe40003f46270 */
[----:B------:R-:W-:-:S04]  /*01a0*/  LOP3.LUT P0, RZ, R0, 0x3, RZ, 0xc0, !PT ;  /* 0x0000000300ff7812 */ /* 0x000fc8000780c0ff */
[----:B------:R-:W-:Y:S01]  /*01b0*/  ISETP.LT.AND P0, PT, R0, 0x80, !P0 ;  /* 0x000000800000780c */ /* 0x000fe20004701270 */
[----:B-1----:R-:W-:Y:S01]  /*01c0*/  UPRMT UR4, UR5, 0x654, UR4 ;  /* 0x0000065405047896 */ /* 0x002fe20008000004 */
[----:B--2---:R-:W-:Y:S02]  /*01d0*/  SEL R11, R4, RZ, !P1 ;  /* 0x000000ff040b7207 */ /* 0x004fe40004800000 */
[----:B------:R-:W-:Y:S02]  /*01e0*/  SEL R12, R5, RZ, !P1 ;  /* 0x000000ff050c7207 */ /* 0x000fe40004800000 */
[----:B------:R-:W-:Y:S02]  /*01f0*/  SEL R13, R6, RZ, !P1 ;  /* 0x000000ff060d7207 */ /* 0x000fe40004800000 */
[----:B------:R-:W-:Y:S02]  /*0200*/  SEL R14, R7, RZ, !P1 ;  /* 0x000000ff070e7207 */ /* 0x000fe40004800000 */
[----:B------:R-:W-:-:S02]  /*0210*/  FSEL R4, R11, RZ, !P1 ;  /* 0x000000ff0b047208 */ /* 0x000fc40004800000 */
[----:B------:R-:W-:Y:S02]  /*0220*/  FSEL R5, R12, RZ, !P1 ;  /* 0x000000ff0c057208 */ /* 0x000fe40004800000 */
[----:B------:R-:W-:Y:S01]  /*0230*/  FSEL R6, R13, RZ, !P1 ;  /* 0x000000ff0d067208 */ /* 0x000fe20004800000 */
[----:B------:R-:W1:Y:S01]  /*0240*/  SHFL.BFLY PT, R15, R4, 0x10, 0x1f ;  /* 0x0e001f00040f7f89 */ /* 0x000e6200000e0000 */
[----:B------:R-:W-:-:S03]  /*0250*/  FSEL R7, R14, RZ, !P1 ;  /* 0x000000ff0e077208 */ /* 0x000fc60004800000 */
[----:B------:R-:W2:Y:S04]  /*0260*/  SHFL.BFLY PT, R10, R5, 0x10, 0x1f ;  /* 0x0e001f00050a7f89 */ /* 0x000ea800000e0000 */
[----:B------:R-:W3:Y:S04]  /*0270*/  SHFL.BFLY PT, R17, R6, 0x10, 0x1f ;  /* 0x0e001f0006117f89 */ /* 0x000ee800000e0000 */
[----:B------:R-:W4:Y:S01]  /*0280*/  SHFL.BFLY PT, R22, R7, 0x10, 0x1f ;  /* 0x0e001f0007167f89 */ /* 0x000f2200000e0000 */
[----:B-1----:R-:W-:Y:S01]  /*0290*/  FADD R16, R4, R15 ;  /* 0x0000000f04107221 */ /* 0x002fe20000000000 */
[----:B--2---:R-:W-:-:S04]  /*02a0*/  FADD R18, R5, R10 ;  /* 0x0000000a05127221 */ /* 0x004fc80000000000 */
[----:B------:R-:W1:Y:S01]  /*02b0*/  SHFL.BFLY PT, R19, R16, 0x8, 0x1f ;  /* 0x0d001f0010137f89 */ /* 0x000e6200000e0000 */
[----:B------:R-:W-:Y:S01]  /*02c0*/  SHF.R.U32.HI R10, RZ, 0x5, R0 ;  /* 0x00000005ff0a7819 */ /* 0x000fe20000011600 */
[----:B---3--:R-:W-:Y:S02]  /*02d0*/  FADD R20, R6, R17 ;  /* 0x0000001106147221 */ /* 0x008fe40000000000 */
[----:B------:R-:W2:Y:S01]  /*02e0*/  SHFL.BFLY PT, R21, R18, 0x8, 0x1f ;  /* 0x0d001f0012157f89 */ /* 0x000ea200000e0000 */
[----:B------:R-:W-:Y:S01]  /*02f0*/  LOP3.LUT R17, R2, 0x1c, RZ, 0xc0, !PT ;  /* 0x0000001c02117812 */ /* 0x000fe200078ec0ff */
[----:B----4-:R-:W-:Y:S02]  /*0300*/  FADD R22, R7, R22 ;  /* 0x0000001607167221 */ /* 0x010fe40000000000 */
[----:B------:R-:W3:Y:S01]  /*0310*/  SHFL.BFLY PT, R23, R20, 0x8, 0x1f ;  /* 0x0d001f0014177f89 */ /* 0x000ee200000e0000 */
[----:B------:R-:W-:Y:S01]  /*0320*/  SGXT.U32 R10, R10, 0x2 ;  /* 0x000000020a0a781a */ /* 0x000fe20000000000 */
[----:B------:R-:W-:-:S02]  /*0330*/  IMAD.SHL.U32 R15, R17, 0x10, RZ ;  /* 0x00000010110f7824 */ /* 0x000fc400078e00ff */
[----:B------:R-:W4:Y:S01]  /*0340*/  SHFL.BFLY PT, R5, R22, 0x8, 0x1f ;  /* 0x0d001f0016057f89 */ /* 0x000f2200000e0000 */
[----:B------:R-:W-:Y:S01]  /*0350*/  SHF.L.U32 R4, R10, 0x2, RZ ;  /* 0x000000020a047819 */ /* 0x000fe200000006ff */
[----:B-1----:R-:W-:-:S03]  /*0360*/  FADD R19, R16, R19 ;  /* 0x0000001310137221 */ /* 0x002fc60000000000 */
[----:B------:R-:W-:Y:S01]  /*0370*/  LOP3.LUT R16, R15, R4, RZ, 0xfc, !PT ;  /* 0x000000040f107212 */ /* 0x000fe200078efcff */
[----:B--2---:R-:W-:-:S04]  /*0380*/  FADD R21, R18, R21 ;  /* 0x0000001512157221 */ /* 0x004fc80000000000 */
[----:B------:R-:W-:Y:S01]  /*0390*/  @!P3 STS [R16+UR4], R19 ;  /* 0x000000131000b988 */ /* 0x000fe20008000804 */
[----:B---3--:R-:W-:-:S03]  /*03a0*/  FADD R23, R20, R23 ;  /* 0x0000001714177221 */ /* 0x008fc60000000000 */
[----:B------:R-:W-:Y:S01]  /*03b0*/  @!P3 STS [R16+UR4+0x10], R21 ;  /* 0x000010151000b988 */ /* 0x000fe20008000804 */
[----:B----4-:R-:W-:-:S03]  /*03c0*/  FADD R7, R22, R5 ;  /* 0x0000000516077221 */ /* 0x010fc60000000000 */
[----:B------:R-:W-:Y:S04]  /*03d0*/  @!P3 STS [R16+UR4+0x20], R23 ;  /* 0x000020171000b988 */ /* 0x000fe80008000804 */
[----:B------:R-:W-:Y:S01]  /*03e0*/  @!P3 STS [R16+UR4+0x30], R7 ;  /* 0x000030071000b988 */ /* 0x000fe20008000804 */
[----:B------:R-:W-:Y:S06]  /*03f0*/  BAR.SYNC.DEFER_BLOCKING 0x0 ;  /* 0x0000000000007b1d */ /* 0x000fec0000010000 */
[----:B------:R-:W1:Y:S04]  /*0400*/  @!P2 LDS R9, [R2+UR4] ;  /* 0x000000040209a984 */ /* 0x000e680008000800 */
[----:B-1----:R-:W1:Y:S02]  /*0410*/  SHFL.BFLY PT, R4, R9, 0x2, 0x1f ;  /* 0x0c401f0009047f89 */ /* 0x002e6400000e0000 */
[----:B-1----:R-:W-:-:S05]  /*0420*/  FADD R18, R9, R4 ;  /* 0x0000000409127221 */ /* 0x002fca0000000000 */
[----:B------:R-:W1:Y:S02]  /*0430*/  SHFL.BFLY PT, R5, R18, 0x1, 0x1f ;  /* 0x0c201f0012057f89 */ /* 0x000e6400000e0000 */
[----:B-1----:R-:W-:-:S05]  /*0440*/  FADD R19, R18, R5 ;  /* 0x0000000512137221 */ /* 0x002fca0000000000 */
[----:B------:R-:W-:Y:S01]  /*0450*/  @P0 STS [R2+UR4], R19 ;  /* 0x0000001302000988 */ /* 0x000fe20008000804 */
[----:B------:R-:W-:Y:S06]  /*0460*/  BAR.SYNC.DEFER_BLOCKING 0x0 ;  /* 0x0000000000007b1d */ /* 0x000fec0000010000 */
[----:B------:R-:W1:Y:S04]  /*0470*/  LDS R5, [R15+UR4+0x10] ;  /* 0x000010040f057984 */ /* 0x000e680008000800 */
[----:B------:R-:W2:Y:S04]  /*0480*/  LDS R7, [R15+UR4+0x30] ;  /* 0x000030040f077984 */ /* 0x000ea80008000800 */
[----:B------:R-:W3:Y:S04]  /*0490*/  LDS R4, [R15+UR4] ;  /* 0x000000040f047984 */ /* 0x000ee80008000800 */
[----:B------:R-:W4:Y:S01]  /*04a0*/  LDS R6, [R15+UR4+0x20] ;  /* 0x000020040f067984 */ /* 0x000f220008000800 */
[----:B-1----:R-:W-:-:S04]  /*04b0*/  FFMA R12, R5, -0.0625, R12 ;  /* 0xbd800000050c7823 */ /* 0x002fc8000000000c */
[----:B------:R-:W-:Y:S01]  /*04c0*/  FMUL R12, R12, R12 ;  /* 0x0000000c0c0c7220 */ /* 0x000fe20000400000 */
[----:B--2---:R-:W-:Y:S01]  /*04d0*/  FFMA R14, R7, -0.0625, R14 ;  /* 0xbd800000070e7823 */ /* 0x004fe2000000000e */
[----:B---3--:R-:W-:-:S03]  /*04e0*/  FFMA R11, R4, -0.0625, R11 ;  /* 0xbd800000040b7823 */ /* 0x008fc6000000000b */
[----:B------:R-:W-:Y:S01]  /*04f0*/  FSEL R12, R12, RZ, !P1 ;  /* 0x000000ff0c0c7208 */ /* 0x000fe20004800000 */
[----:B------:R-:W-:Y:S01]  /*0500*/  FMUL R14, R14, R14 ;  /* 0x0000000e0e0e7220 */ /* 0x000fe20000400000 */
[----:B------:R-:W-:Y:S01]  /*0510*/  FMUL R11, R11, R11 ;  /* 0x0000000b0b0b7220 */ /* 0x000fe20000400000 */
[----:B----4-:R-:W-:Y:S02]  /*0520*/  FFMA R13, R6, -0.0625, R13 ;  /* 0xbd800000060d7823 */ /* 0x010fe4000000000d */
[----:B------:R-:W1:Y:S01]  /*0530*/  SHFL.BFLY PT, R9, R12, 0x10, 0x1f ;  /* 0x0e001f000c097f89 */ /* 0x000e6200000e0000 */
[----:B------:R-:W-:Y:S02]  /*0540*/  FSEL R14, R14, RZ, !P1 ;  /* 0x000000ff0e0e7208 */ /* 0x000fe40004800000 */
[----:B------:R-:W-:Y:S01]  /*0550*/  FSEL R11, R11, RZ, !P1 ;  /* 0x000000ff0b0b7208 */ /* 0x000fe20004800000 */
[----:B------:R-:W-:Y:S02]  /*0560*/  FMUL R13, R13, R13 ;  /* 0x0000000d0d0d7220 */ /* 0x000fe40000400000 */
[----:B------:R-:W2:Y:S03]  /*0570*/  SHFL.BFLY PT, R19, R14, 0x10, 0x1f ;  /* 0x0e001f000e137f89 */ /* 0x000ea600000e0000 */
[----:B------:R-:W-:Y:S01]  /*0580*/  FSEL R13, R13, RZ, !P1 ;  /* 0x000000ff0d0d7208 */ /* 0x000fe20004800000 */
[----:B------:R-:W3:Y:S04]  /*0590*/  SHFL.BFLY PT, R18, R11, 0x10, 0x1f ;  /* 0x0e001f000b127f89 */ /* 0x000ee800000e0000 */
[----:B------:R-:W4:Y:S01]  /*05a0*/  SHFL.BFLY PT, R22, R13, 0x10, 0x1f ;  /* 0x0e001f000d167f89 */ /* 0x000f2200000e0000 */
[----:B-1----:R-:W-:Y:S01]  /*05b0*/  FADD R20, R12, R9 ;  /* 0x000000090c147221 */ /* 0x002fe20000000000 */
[----:B------:R-:W-:-:S02]  /*05c0*/  IADD3 R12, R15, UR4, RZ ;  /* 0x000000040f0c7c10 */ /* 0x000fc4000fffe0ff */
[----:B------:R-:W-:Y:S02]  /*05d0*/  LOP3.LUT R9, R0, 0x1f, RZ, 0xc0, !PT ;  /* 0x0000001f00097812 */ /* 0x000fe400078ec0ff */
[----:B------:R-:W1:Y:S01]  /*05e0*/  SHFL.BFLY PT, R21, R20, 0x8, 0x1f ;  /* 0x0d001f0014157f89 */ /* 0x000e6200000e0000 */
[----:B--2---:R-:W-:Y:S01]  /*05f0*/  FADD R24, R14, R19 ;  /* 0x000000130e187221 */ /* 0x004fe20000000000 */
[----:B------:R-:W-:Y:S01]  /*0600*/  IMAD R17, R17, -0xc, R12 ;  /* 0xfffffff411117824 */ /* 0x000fe200078e020c */
[----:B------:R-:W-:Y:S01]  /*0610*/  LEA R9, R9, UR4, 0x2 ;  /* 0x0000000409097c11 */ /* 0x000fe2000f8e10ff */
[----:B------:R-:W-:Y:S01]  /*0620*/  BAR.SYNC.DEFER_BLOCKING 0x0 ;  /* 0x0000000000007b1d */ /* 0x000fe20000010000 */
[----:B---3--:R-:W-:Y:S01]  /*0630*/  FADD R18, R11, R18 ;  /* 0x000000120b127221 */ /* 0x008fe20000000000 */
[----:B----4-:R-:W-:-:S04]  /*0640*/  FADD R22, R13, R22 ;  /* 0x000000160d167221 */ /* 0x010fc80000000000 */
[----:B------:R-:W2:Y:S04]  /*0650*/  SHFL.BFLY PT, R11, R24, 0x8, 0x1f ;  /* 0x0d001f00180b7f89 */ /* 0x000ea800000e0000 */
[----:B------:R-:W3:Y:S04]  /*0660*/  SHFL.BFLY PT, R19, R18, 0x8, 0x1f ;  /* 0x0d001f0012137f89 */ /* 0x000ee800000e0000 */
[----:B------:R-:W4:Y:S01]  /*0670*/  SHFL.BFLY PT, R23, R22, 0x8, 0x1f ;  /* 0x0d001f0016177f89 */ /* 0x000f2200000e0000 */
[----:B-1----:R-:W-:-:S03]  /*0680*/  FADD R21, R20, R21 ;  /* 0x0000001514157221 */ /* 0x002fc60000000000 */
[----:B------:R-:W-:Y:S01]  /*0690*/  STS.128 [R17], R4 ;  /* 0x0000000411007388 */ /* 0x000fe20000000c00 */
[----:B------:R-:W-:Y:S01]  /*06a0*/  BAR.SYNC.DEFER_BLOCKING 0x0 ;  /* 0x0000000000007b1d */ /* 0x000fe20000010000 */
[----:B--2---:R-:W-:Y:S01]  /*06b0*/  FADD R25, R24, R11 ;  /* 0x0000000b18197221 */ /* 0x004fe20000000000 */
[----:B---3--:R-:W-:Y:S01]  /*06c0*/  FADD R19, R18, R19 ;  /* 0x0000001312137221 */ /* 0x008fe20000000000 */
[----:B----4-:R-:W-:-:S03]  /*06d0*/  FADD R23, R22, R23 ;  /* 0x0000001716177221 */ /* 0x010fc60000000000 */
[----:B------:R-:W1:Y:S02]  /*06e0*/  LDS R11, [R9] ;  /* 0x00000000090b7984 */ /* 0x000e640000000800 */
[----:B------:R-:W-:Y:S06]  /*06f0*/  BAR.SYNC.DEFER_BLOCKING 0x0 ;  /* 0x0000000000007b1d */ /* 0x000fec0000010000 */
[----:B------:R2:W-:Y:S04]  /*0700*/  @!P3 STS [R16+UR4], R19 ;  /* 0x000000131000b988 */ /* 0x0005e80008000804 */
[----:B------:R3:W-:Y:S04]  /*0710*/  @!P3 STS [R16+UR4+0x10], R21 ;  /* 0x000010151000b988 */ /* 0x0007e80008000804 */
[----:B------:R4:W-:Y:S01]  /*0720*/  @!P3 STS [R16+UR4+0x20], R23 ;  /* 0x000020171000b988 */ /* 0x0009e20008000804 */
[----:B--2---:R-:W2:Y:S03]  /*0730*/  LDC.64 R18, c[0x0][0x228] ;  /* 0x00008a00ff127b82 */ /* 0x004ea60000000a00 */
[----:B------:R-:W-:Y:S01]  /*0740*/  @!P3 STS [R16+UR4+0x30], R25 ;  /* 0x000030191000b988 */ /* 0x000fe20008000804 */
[----:B-1----:R-:W-:Y:S01]  /*0750*/  FMUL R11, R11, 0.0625 ;  /* 0x3d8000000b0b7820 */ /* 0x002fe20000400000 */
[----:B---3--:R-:W-:-:S03]  /*0760*/  LOP3.LUT R21, R3, 0x1f, R0, 0xf8, !PT ;  /* 0x0000001f03157812 */ /* 0x008fc600078ef800 */
[----:B------:R-:W-:Y:S01]  /*0770*/  BAR.SYNC.DEFER_BLOCKING 0x0 ;  /* 0x0000000000007b1d */ /* 0x000fe20000010000 */
[----:B----4-:R-:W-:Y:S02]  /*0780*/  IMAD.MOV.U32 R23, RZ, RZ, 0x3d800000 ;  /* 0x3d800000ff177424 */ /* 0x010fe400078e00ff */
[----:B--2---:R-:W-:-:S03]  /*0790*/  IMAD.WIDE R18, R21, 0x4, R18 ;  /* 0x0000000415127825 */ /* 0x004fc600078e0212 */
[----:B------:R-:W1:Y:S04]  /*07a0*/  @!P2 LDS R8, [R2+UR4] ;  /* 0x000000040208a984 */ /* 0x000e680008000800 */
[----:B-1----:R-:W1:Y:S02]  /*07b0*/  SHFL.BFLY PT, R5, R8, 0x2, 0x1f ;  /* 0x0c401f0008057f89 */ /* 0x002e6400000e0000 */
[----:B-1----:R-:W-:-:S05]  /*07c0*/  FADD R12, R8, R5 ;  /* 0x00000005080c7221 */ /* 0x002fca0000000000 */
[----:B------:R-:W1:Y:S02]  /*07d0*/  SHFL.BFLY PT, R5, R12, 0x1, 0x1f ;  /* 0x0c201f000c057f89 */ /* 0x000e6400000e0000 */
[----:B-1----:R-:W-:-:S05]  /*07e0*/  FADD R13, R12, R5 ;  /* 0x000000050c0d7221 */ /* 0x002fca0000000000 */
[----:B------:R1:W-:Y:S01]  /*07f0*/  @P0 STS [R2+UR4], R13 ;  /* 0x0000000d02000988 */ /* 0x0003e20008000804 */
[----:B------:R-:W-:Y:S01]  /*0800*/  BAR.SYNC.DEFER_BLOCKING 0x0 ;  /* 0x0000000000007b1d */ /* 0x000fe20000010000 */
[----:B------:R-:W-:-:S04]  /*0810*/  ISETP.GE.AND P0, PT, R21, 0x200, PT ;  /* 0x000002001500780c */ /* 0x000fc80003f06270 */
[----:B------:R-:W-:-:S03]  /*0820*/  ISETP.EQ.AND P0, PT, R10, RZ, !P0 ;  /* 0x000000ff0a00720c */ /* 0x000fc60004702270 */
[----:B-1----:R-:W1:Y:S01]  /*0830*/  LDC.64 R12, c[0x0][0x218] ;  /* 0x00008600ff0c7b82 */ /* 0x002e620000000a00 */
[----:B------:R-:W-:Y:S04]  /*0840*/  LDS R4, [R15+UR4] ;  /* 0x000000040f047984 */ /* 0x000fe80008000800 */
[----:B------:R-:W-:Y:S01]  /*0850*/  LDS R5, [R15+UR4+0x10] ;  /* 0x000010040f057984 */ /* 0x000fe20008000800 */
[----:B-1----:R-:W-:-:S03]  /*0860*/  IMAD.WIDE R12, R21, 0x4, R12 ;  /* 0x00000004150c7825 */ /* 0x002fc600078e020c */
[----:B------:R-:W-:Y:S04]  /*0870*/  LDS R6, [R15+UR4+0x20] ;  /* 0x000020040f067984 */ /* 0x000fe80008000800 */
[----:B------:R-:W1:Y:S01]  /*0880*/  LDS R7, [R15+UR4+0x30] ;  /* 0x000030040f077984 */ /* 0x000e620008000800 */
[----:B------:R-:W-:Y:S06]  /*0890*/  BAR.SYNC.DEFER_BLOCKING 0x0 ;  /* 0x0000000000007b1d */ /* 0x000fec0000010000 */
[----:B-1----:R-:W-:Y:S02]  /*08a0*/  STS.128 [R17], R4 ;  /* 0x0000000411007388 */ /* 0x002fe40000000c00 */
[----:B------:R-:W-:Y:S06]  /*08b0*/  BAR.SYNC.DEFER_BLOCKING 0x0 ;  /* 0x0000000000007b1d */ /* 0x000fec0000010000 */
[----:B------:R-:W1:Y:S02]  /*08c0*/  LDS R8, [R9] ;  /* 0x0000000009087984 */ /* 0x000e640000000800 */
[----:B------:R-:W-:Y:S06]  /*08d0*/  BAR.SYNC.DEFER_BLOCKING 0x0 ;  /* 0x0000000000007b1d */ /* 0x000fec0000010000 */
[----:B------:R2:W-:Y:S01]  /*08e0*/  STS.128 [R17], R4 ;  /* 0x0000000411007388 */ /* 0x0005e20000000c00 */
[----:B-1----:R-:W-:-:S04]  /*08f0*/  FFMA R8, R8, R23, 9.9999997473787516356e-06 ;  /* 0x3727c5ac08087423 */ /* 0x002fc80000000017 */
[----:B------:R-:W1:Y:S01]  /*0900*/  MUFU.RSQ R3, R8 ;  /* 0x0000000800037308 */ /* 0x000e620000001400 */
[----:B------:R-:W-:Y:S06]  /*0910*/  BAR.SYNC.DEFER_BLOCKING 0x0 ;  /* 0x0000000000007b1d */ /* 0x000fec0000010000 */
[----:B-1----:R2:W-:Y:S04]  /*0920*/  @P0 STG.E desc[UR6][R18.64], R3 ;  /* 0x0000000312000986 */ /* 0x0025e8000c101906 */
[----:B------:R2:W-:Y:S01]  /*0930*/  @P0 STG.E desc[UR6][R12.64], R11 ;  /* 0x0000000b0c000986 */ /* 0x0005e2000c101906 */
[----:B------:R-:W-:Y:S05]  /*0940*/  @!P0 EXIT ;  /* 0x000000000000894d */ /* 0x000fea0003800000 */
[----:B------:R-:W0:Y:S01]  /*0950*/  LDS R9, [R9] ;  /* 0x0000000009097984 */ /* 0x000e220000000800 */
[----:B--2---:R-:W1:Y:S02]  /*0960*/  LDC.64 R2, c[0x0][0x220] ;  /* 0x00008800ff027b82 */ /* 0x004e640000000a00 */
[----:B-1----:R-:W-:-:S05]  /*0970*/  IMAD.WIDE R2, R21, 0x4, R2 ;  /* 0x0000000415027825 */ /* 0x002fca00078e0202 */
[----:B0-----:R-:W-:Y:S01]  /*0980*/  STG.E desc[UR6][R2.64], R9 ;  /* 0x0000000902007986 */ /* 0x001fe2000c101906 */
[----:B------:R-:W-:Y:S05]  /*0990*/  EXIT ;  /* 0x000000000000794d */ /* 0x000fea0003800000 */
.L_x_0:
[----:B------:R-:W-:-:S00]  /*09a0*/  BRA `(.L_x_0) ;  /* 0xfffffffc00fc7947 */ /* 0x000fc0000383ffff */
[----:B------:R-:W-:-:S00]  /*09b0*/  NOP ;  /* 0x0000000000007918 */ /* 0x000fc00000000000 */
        /* <DEDUP_REMOVED lines=12> */
.L_x_1:


//--------------------- .nv.global.init           --------------------------
	.section	.nv.global.init,"aw",@progbits
.nv.global.init:
	.type		_$_str,@object
	.size		_$_str,(.L_0 - _$_str)
_$_str:
        /*0000*/ 	.byte	0x5f, 0x5f, 0x43, 0x55, 0x44, 0x41, 0x5f, 0x46, 0x54, 0x5a, 0x00
.L_0:


//--------------------- .nv.shared.triton_per_fused__native_batch_norm_legit_3 --------------------------
	.section	.nv.shared.triton_per_fused__native_batch_norm_legit_3,"aw",@nobits
	.sectionflags	@""
	.align	16
	.zero		1024


//--------------------- .nv.constant0.triton_per_fused__native_batch_norm_legit_3 --------------------------
	.section	.nv.constant0.triton_per_fused__native_batch_norm_legit_3,"a",@progbits
	.sectionflags	@""
	.align	4
.nv.constant0.triton_per_fused__native_batch_norm_legit_3:
	.zero		568
